//
// Generated by NVIDIA NVVM Compiler
//
// Compiler Build ID: CL-36424714
// Cuda compilation tools, release 13.0, V13.0.88
// Based on NVVM 20.0.0
//

.version 9.0
.target sm_100
.address_size 64

	// .globl	_Z11SobelFilterPhS_

.visible .entry _Z11SobelFilterPhS_(
	.param .u64 .ptr .align 1 _Z11SobelFilterPhS__param_0,
	.param .u64 .ptr .align 1 _Z11SobelFilterPhS__param_1
)
{
	.reg .pred 	%p<4>;
	.reg .b16 	%rs<28>;
	.reg .b32 	%r<19>;
	.reg .b64 	%rd<16>;

	ld.param.u64 	%rd2, [_Z11SobelFilterPhS__param_0];
	ld.param.u64 	%rd3, [_Z11SobelFilterPhS__param_1];
	cvta.to.global.u64 	%rd1, %rd3;
	mov.u32 	%r2, %ctaid.x;
	mov.u32 	%r3, %ctaid.y;
	mov.u32 	%r4, %nctaid.x;
	mad.lo.s32 	%r5, %r3, %r4, %r2;
	mov.u32 	%r6, %ntid.x;
	mov.u32 	%r7, %ntid.y;
	mov.u32 	%r8, %tid.y;
	mad.lo.s32 	%r9, %r5, %r7, %r8;
	mov.u32 	%r10, %tid.x;
	mad.lo.s32 	%r1, %r9, %r6, %r10;
	add.s32 	%r11, %r1, -24995000;
	setp.lt.u32 	%p1, %r11, -24990000;
	@%p1 bra 	$L__BB0_3;
	mul.hi.u32 	%r13, %r1, -776530087;
	shr.u32 	%r14, %r13, 12;
	mul.lo.s32 	%r15, %r14, 5000;
	sub.s32 	%r12, %r1, %r15;
	setp.eq.s32 	%p2, %r12, 4999;
	@%p2 bra 	$L__BB0_3;
	setp.ne.s32 	%p3, %r12, 0;
	@%p3 bra 	$L__BB0_4;
$L__BB0_3:
	cvt.s64.s32 	%rd14, %r1;
	add.s64 	%rd15, %rd1, %rd14;
	mov.b16 	%rs27, 0;
	st.global.u8 	[%rd15], %rs27;
	bra.uni 	$L__BB0_5;
$L__BB0_4:
	cvta.to.global.u64 	%rd4, %rd2;
	add.s32 	%r16, %r1, -5000;
	cvt.u64.u32 	%rd5, %r1;
	add.s64 	%rd6, %rd4, %rd5;
	ld.global.u8 	%rs1, [%rd6+-5001];
	cvt.u64.u32 	%rd7, %r16;
	add.s64 	%rd8, %rd4, %rd7;
	ld.global.u8 	%rs2, [%rd8];
	shl.b16 	%rs3, %rs2, 1;
	add.s32 	%r17, %r1, -4999;
	cvt.u64.u32 	%rd9, %r17;
	add.s64 	%rd10, %rd4, %rd9;
	ld.global.u8 	%rs4, [%rd10];
	add.s16 	%rs5, %rs1, %rs4;
	add.s16 	%rs6, %rs3, %rs5;
	add.s32 	%r18, %r1, -1;
	cvt.u64.u32 	%rd11, %r18;
	add.s64 	%rd12, %rd4, %rd11;
	ld.global.u8 	%rs7, [%rd12];
	shl.b16 	%rs8, %rs7, 1;
	add.s16 	%rs9, %rs8, %rs1;
	ld.global.u8 	%rs10, [%rd6+1];
	shl.b16 	%rs11, %rs10, 1;
	ld.global.u8 	%rs12, [%rd6+4999];
	add.s16 	%rs13, %rs11, %rs4;
	add.s16 	%rs14, %rs9, %rs12;
	sub.s16 	%rs15, %rs13, %rs14;
	sub.s16 	%rs16, %rs12, %rs6;
	ld.global.u8 	%rs17, [%rd6+5000];
	shl.b16 	%rs18, %rs17, 1;
	add.s16 	%rs19, %rs16, %rs18;
	ld.global.u8 	%rs20, [%rd6+5001];
	add.s16 	%rs21, %rs15, %rs20;
	add.s16 	%rs22, %rs19, %rs20;
	abs.s16 	%rs23, %rs21;
	abs.s16 	%rs24, %rs22;
	add.s16 	%rs25, %rs24, %rs23;
	min.u16 	%rs26, %rs25, 255;
	add.s64 	%rd13, %rd1, %rd5;
	st.global.u8 	[%rd13], %rs26;
$L__BB0_5:
	ret;

}


// ===== COMPILED SASS (sm_100) =====

	.target	sm_100

	.elftype	@"ET_EXEC"


//--------------------- .note.nv.tkinfo           --------------------------
	.section	.note.nv.tkinfo,"",@"SHT_NOTE"
	.sectionflags	@"SHF_NOTE_NV_TKINFO"
	.tkinfo
        /*0018*/ 	.word	0x00000002
        /*0030*/ 	.string	""
        /*0030*/ 	.string	"ptxas"
        /*0030*/ 	.string	"Cuda compilation tools, release 13.0, V13.0.88"
        /*0030*/ 	.string	"Build cuda_13.0.r13.0/compiler.36424714_0"
        /*0030*/ 	.string	"-arch sm_100 -m 64 "



//--------------------- .note.nv.cuinfo           --------------------------
	.section	.note.nv.cuinfo,"",@"SHT_NOTE"
	.sectionflags	@"SHF_NOTE_NV_CUINFO"
        /*0018*/ 	.short	0x0002
        /*001a*/ 	.short	0x0064
        /*001c*/ 	.short	0x0082
	.zero		2


//--------------------- .nv.info                  --------------------------
	.section	.nv.info,"",@"SHT_CUDA_INFO"
	.align	4


	//----- nvinfo : EIATTR_REGCOUNT
	.align		4
        /*0000*/ 	.byte	0x04, 0x2f
        /*0002*/ 	.short	(.L_1 - .L_0)
	.align		4
.L_0:
        /*0004*/ 	.word	index@(_Z11SobelFilterPhS_)
        /*0008*/ 	.word	0x00000012


	//----- nvinfo : EIATTR_FRAME_SIZE
	.align		4
.L_1:
        /*000c*/ 	.byte	0x04, 0x11
        /*000e*/ 	.short	(.L_3 - .L_2)
	.align		4
.L_2:
        /*0010*/ 	.word	index@(_Z11SobelFilterPhS_)
        /*0014*/ 	.word	0x00000000


	//----- nvinfo : EIATTR_MIN_STACK_SIZE
	.align		4
.L_3:
        /*0018*/ 	.byte	0x04, 0x12
        /*001a*/ 	.short	(.L_5 - .L_4)
	.align		4
.L_4:
        /*001c*/ 	.word	index@(_Z11SobelFilterPhS_)
        /*0020*/ 	.word	0x00000000
.L_5:


//--------------------- .nv.compat                --------------------------
	.section	.nv.compat,"",@"SHT_CUDA_COMPAT_INFO"
	.align	4
        /*0000*/ 	.byte	0x02, 0x09, 0x00, 0x00, 0x02, 0x02, 0x01, 0x00, 0x02, 0x05, 0x05, 0x00, 0x03, 0x07, 0x01, 0x01
        /*0010*/ 	.byte	0x02, 0x03, 0x00, 0x00, 0x02, 0x06, 0x01, 0x00, 0x04, 0x0b, 0x08, 0x00, 0x09, 0x00, 0x00, 0x00
        /*0020*/ 	.byte	0x00, 0x00, 0x00, 0x00


//--------------------- .nv.info._Z11SobelFilterPhS_ --------------------------
	.section	.nv.info._Z11SobelFilterPhS_,"",@"SHT_CUDA_INFO"
	.sectionflags	@""
	.align	4


	//----- nvinfo : EIATTR_CUDA_API_VERSION
	.align		4
        /*0000*/ 	.byte	0x04, 0x37
        /*0002*/ 	.short	(.L_7 - .L_6)
.L_6:
        /*0004*/ 	.word	0x00000082


	//----- nvinfo : EIATTR_KPARAM_INFO
	.align		4
.L_7:
        /*0008*/ 	.byte	0x04, 0x17
        /*000a*/ 	.short	(.L_9 - .L_8)
.L_8:
        /*000c*/ 	.word	0x00000000
        /*0010*/ 	.short	0x0001
        /*0012*/ 	.short	0x0008
        /*0014*/ 	.byte	0x00, 0xf5, 0x21, 0x00


	//----- nvinfo : EIATTR_KPARAM_INFO
	.align		4
.L_9:
        /*0018*/ 	.byte	0x04, 0x17
        /*001a*/ 	.short	(.L_11 - .L_10)
.L_10:
        /*001c*/ 	.word	0x00000000
        /*0020*/ 	.short	0x0000
        /*0022*/ 	.short	0x0000
        /*0024*/ 	.byte	0x00, 0xf5, 0x21, 0x00


	//----- nvinfo : EIATTR_SPARSE_MMA_MASK
	.align		4
.L_11:
        /*0028*/ 	.byte	0x03, 0x50
        /*002a*/ 	.short	0x0000


	//----- nvinfo : EIATTR_MAXREG_COUNT
	.align		4
        /*002c*/ 	.byte	0x03, 0x1b
        /*002e*/ 	.short	0x00ff


	//----- nvinfo : EIATTR_MERCURY_ISA_VERSION
	.align		4
        /*0030*/ 	.byte	0x03, 0x5f
        /*0032*/ 	.short	0x0101


	//----- nvinfo : EIATTR_VRC_CTA_INIT_COUNT
	.align		4
        /*0034*/ 	.byte	0x02, 0x4a
	.zero		1
	.zero		1


	//----- nvinfo : EIATTR_EXIT_INSTR_OFFSETS
	.align		4
        /*0038*/ 	.byte	0x04, 0x1c
        /*003a*/ 	.short	(.L_13 - .L_12)


	//   ....[0]....
.L_12:
        /*003c*/ 	.word	0x000001b0


	//   ....[1]....
        /*0040*/ 	.word	0x00000480


	//----- nvinfo : EIATTR_CRS_STACK_SIZE
	.align		4
.L_13:
        /*0044*/ 	.byte	0x04, 0x1e
        /*0046*/ 	.short	(.L_15 - .L_14)
.L_14:
        /*0048*/ 	.word	0x00000000


	//----- nvinfo : EIATTR_CBANK_PARAM_SIZE
	.align		4
.L_15:
        /*004c*/ 	.byte	0x03, 0x19
        /*004e*/ 	.short	0x0010


	//----- nvinfo : EIATTR_PARAM_CBANK
	.align		4
        /*0050*/ 	.byte	0x04, 0x0a
        /*0052*/ 	.short	(.L_17 - .L_16)
	.align		4
.L_16:
        /*0054*/ 	.word	index@(.nv.constant0._Z11SobelFilterPhS_)
        /*0058*/ 	.short	0x0380
        /*005a*/ 	.short	0x0010


	//----- nvinfo : EIATTR_SW_WAR
	.align		4
.L_17:
        /*005c*/ 	.byte	0x04, 0x36
        /*005e*/ 	.short	(.L_19 - .L_18)
.L_18:
        /*0060*/ 	.word	0x00000008
.L_19:


//--------------------- .nv.callgraph             --------------------------
	.section	.nv.callgraph,"",@"SHT_CUDA_CALLGRAPH"
	.align	4
	.sectionentsize	8
	.align		4
        /*0000*/ 	.word	0x00000000
	.align		4
        /*0004*/ 	.word	0xffffffff
	.align		4
        /*0008*/ 	.word	0x00000000
	.align		4
        /*000c*/ 	.word	0xfffffffe
	.align		4
        /*0010*/ 	.word	0x00000000
	.align		4
        /*0014*/ 	.word	0xfffffffd
	.align		4
        /*0018*/ 	.word	0x00000000
	.align		4
        /*001c*/ 	.word	0xfffffffc


//--------------------- .text._Z11SobelFilterPhS_ --------------------------
	.section	.text._Z11SobelFilterPhS_,"ax",@progbits
	.align	128
        .global         _Z11SobelFilterPhS_
        .type           _Z11SobelFilterPhS_,@function
        .size           _Z11SobelFilterPhS_,(.L_x_4 - _Z11SobelFilterPhS_)
        .other          _Z11SobelFilterPhS_,@"STO_CUDA_ENTRY STV_DEFAULT"
_Z11SobelFilterPhS_:
.text._Z11SobelFilterPhS_:
[----:B------:R-:W-:Y:S01]  /*0000*/  LDC R1, c[0x0][0x37c] ;  /* 0x0000df00ff017b82 */ /* 0x000fe20000000800 */
[----:B------:R-:W0:Y:S07]  /*0010*/  S2R R3, SR_TID.Y ;  /* 0x0000000000037919 */ /* 0x000e2e0000002200 */
[----:B------:R-:W-:Y:S01]  /*0020*/  S2UR UR4, SR_CTAID.X ;  /* 0x00000000000479c3 */ /* 0x000fe20000002500 */
[----:B------:R-:W1:Y:S01]  /*0030*/  LDCU UR6, c[0x0][0x370] ;  /* 0x00006e00ff0677ac */ /* 0x000e620008000800 */
[----:B------:R-:W-:Y:S01]  /*0040*/  BSSY.RECONVERGENT B0, `(.L_x_0) ;  /* 0x0000012000007945 */ /* 0x000fe20003800200 */
[----:B------:R-:W2:Y:S01]  /*0050*/  S2R R5, SR_TID.X ;  /* 0x0000000000057919 */ /* 0x000ea20000002100 */
[----:B------:R-:W2:Y:S04]  /*0060*/  LDCU UR7, c[0x0][0x360] ;  /* 0x00006c00ff0777ac */ /* 0x000ea80008000800 */
[----:B------:R-:W1:Y:S08]  /*0070*/  S2UR UR5, SR_CTAID.Y ;  /* 0x00000000000579c3 */ /* 0x000e700000002600 */
[----:B------:R-:W0:Y:S01]  /*0080*/  LDC R0, c[0x0][0x364] ;  /* 0x0000d900ff007b82 */ /* 0x000e220000000800 */
[----:B-1----:R-:W-:-:S06]  /*0090*/  UIMAD UR4, UR5, UR6, UR4 ;  /* 0x00000006050472a4 */ /* 0x002fcc000f8e0204 */
[----:B0-----:R-:W-:-:S05]  /*00a0*/  IMAD R0, R0, UR4, R3 ;  /* 0x0000000400007c24 */ /* 0x001fca000f8e0203 */
[----:B------:R-:W0:Y:S01]  /*00b0*/  LDCU.64 UR4, c[0x0][0x358] ;  /* 0x00006b00ff0477ac */ /* 0x000e220008000a00 */
[----:B--2---:R-:W-:-:S04]  /*00c0*/  IMAD R0, R0, UR7, R5 ;  /* 0x0000000700007c24 */ /* 0x004fc8000f8e0205 */
[----:B------:R-:W-:-:S05]  /*00d0*/  VIADD R2, R0, 0xfe829b48 ;  /* 0xfe829b4800027836 */ /* 0x000fca0000000000 */
[----:B------:R-:W-:-:S13]  /*00e0*/  ISETP.GE.U32.AND P0, PT, R2, -0x17d5130, PT ;  /* 0xfe82aed00200780c */ /* 0x000fda0003f06070 */
[----:B0-----:R-:W-:Y:S05]  /*00f0*/  @!P0 BRA `(.L_x_1) ;  /* 0x0000000000188947 */ /* 0x001fea0003800000 */
[----:B------:R-:W-:-:S05]  /*0100*/  IMAD.HI.U32 R2, R0, -0x2e48e8a7, RZ ;  /* 0xd1b7175900027827 */ /* 0x000fca00078e00ff */
[----:B------:R-:W-:-:S05]  /*0110*/  SHF.R.U32.HI R3, RZ, 0xc, R2 ;  /* 0x0000000cff037819 */ /* 0x000fca0000011602 */
[----:B------:R-:W-:-:S05]  /*0120*/  IMAD R3, R3, -0x1388, R0 ;  /* 0xffffec7803037824 */ /* 0x000fca00078e0200 */
[C---:B------:R-:W-:Y:S02]  /*0130*/  ISETP.NE.AND P0, PT, R3.reuse, RZ, PT ;  /* 0x000000ff0300720c */ /* 0x040fe40003f05270 */
[----:B------:R-:W-:-:S13]  /*0140*/  ISETP.NE.AND P1, PT, R3, 0x1387, PT ;  /* 0x000013870300780c */ /* 0x000fda0003f25270 */
[----:B------:R-:W-:Y:S05]  /*0150*/  @P0 BRA P1, `(.L_x_2) ;  /* 0x0000000000180947 */ /* 0x000fea0000800000 */
.L_x_1:
[----:B------:R-:W-:Y:S05]  /*0160*/  BSYNC.RECONVERGENT B0 ;  /* 0x0000000000007941 */ /* 0x000fea0003800200 */
.L_x_0:
[----:B------:R-:W0:Y:S02]  /*0170*/  LDCU.64 UR6, c[0x0][0x388] ;  /* 0x00007100ff0677ac */ /* 0x000e240008000a00 */
[----:B0-----:R-:W-:-:S04]  /*0180*/  IADD3 R2, P0, PT, R0, UR6, RZ ;  /* 0x0000000600027c10 */ /* 0x001fc8000ff1e0ff */
[----:B------:R-:W-:-:S05]  /*0190*/  LEA.HI.X.SX32 R3, R0, UR7, 0x1, P0 ;  /* 0x0000000700037c11 */ /* 0x000fca00080f0eff */
[----:B------:R-:W-:Y:S01]  /*01a0*/  STG.E.U8 desc[UR4][R2.64], RZ ;  /* 0x000000ff02007986 */ /* 0x000fe2000c101104 */
[----:B------:R-:W-:Y:S05]  /*01b0*/  EXIT ;  /* 0x000000000000794d */ /* 0x000fea0003800000 */
.L_x_2:
[----:B------:R-:W0:Y:S01]  /*01c0*/  LDCU.128 UR8, c[0x0][0x380] ;  /* 0x00007000ff0877ac */ /* 0x000e220008000c00 */
[C---:B------:R-:W-:Y:S02]  /*01d0*/  VIADD R6, R0.reuse, 0xffffec79 ;  /* 0xffffec7900067836 */ /* 0x040fe40000000000 */
[C---:B------:R-:W-:Y:S02]  /*01e0*/  VIADD R4, R0.reuse, 0xffffec78 ;  /* 0xffffec7800047836 */ /* 0x040fe40000000000 */
[----:B------:R-:W-:Y:S01]  /*01f0*/  VIADD R8, R0, 0xffffffff ;  /* 0xffffffff00087836 */ /* 0x000fe20000000000 */
[----:B0-----:R-:W-:Y:S02]  /*0200*/  IADD3 R6, P1, PT, R6, UR8, RZ ;  /* 0x0000000806067c10 */ /* 0x001fe4000ff3e0ff */
[----:B------:R-:W-:-:S03]  /*0210*/  IADD3 R2, P0, PT, R0, UR8, RZ ;  /* 0x0000000800027c10 */ /* 0x000fc6000ff1e0ff */
[----:B------:R-:W-:Y:S01]  /*0220*/  IMAD.X R7, RZ, RZ, UR9, P1 ;  /* 0x00000009ff077e24 */ /* 0x000fe200088e06ff */
[----:B------:R-:W-:Y:S01]  /*0230*/  IADD3 R4, P1, PT, R4, UR8, RZ ;  /* 0x0000000804047c10 */ /* 0x000fe2000ff3e0ff */
[----:B------:R-:W-:Y:S01]  /*0240*/  IMAD.X R3, RZ, RZ, UR9, P0 ;  /* 0x00000009ff037e24 */ /* 0x000fe200080e06ff */
[----:B------:R-:W-:Y:S02]  /*0250*/  IADD3 R8, P0, PT, R8, UR8, RZ ;  /* 0x0000000808087c10 */ /* 0x000fe4000ff1e0ff */
[----:B------:R-:W-:Y:S01]  /*0260*/  IADD3.X R5, PT, PT, RZ, UR9, RZ, P1, !PT ;  /* 0x00000009ff057c10 */ /* 0x000fe20008ffe4ff */
[----:B------:R-:W2:Y:S04]  /*0270*/  LDG.E.U8 R7, desc[UR4][R6.64] ;  /* 0x0000000406077981 */ /* 0x000ea8000c1e1100 */
[----:B------:R-:W2:Y:S01]  /*0280*/  LDG.E.U8 R10, desc[UR4][R2.64+-0x1389] ;  /* 0xffec7704020a7981 */ /* 0x000ea2000c1e1100 */
[----:B------:R-:W-:-:S03]  /*0290*/  IMAD.X R9, RZ, RZ, UR9, P0 ;  /* 0x00000009ff097e24 */ /* 0x000fc600080e06ff */
[----:B------:R-:W3:Y:S04]  /*02a0*/  LDG.E.U8 R4, desc[UR4][R4.64] ;  /* 0x0000000404047981 */ /* 0x000ee8000c1e1100 */
[----:B------:R-:W4:Y:S04]  /*02b0*/  LDG.E.U8 R9, desc[UR4][R8.64] ;  /* 0x0000000408097981 */ /* 0x000f28000c1e1100 */
[----:B------:R-:W5:Y:S04]  /*02c0*/  LDG.E.U8 R13, desc[UR4][R2.64+0x1387] ;  /* 0x00138704020d7981 */ /* 0x000f68000c1e1100 */
[----:B------:R-:W5:Y:S04]  /*02d0*/  LDG.E.U8 R14, desc[UR4][R2.64+0x1388] ;  /* 0x00138804020e7981 */ /* 0x000f68000c1e1100 */
[----:B------:R-:W5:Y:S04]  /*02e0*/  LDG.E.U8 R12, desc[UR4][R2.64+0x1] ;  /* 0x00000104020c7981 */ /* 0x000f68000c1e1100 */
[----:B------:R0:W5:Y:S02]  /*02f0*/  LDG.E.U8 R15, desc[UR4][R2.64+0x1389] ;  /* 0x00138904020f7981 */ /* 0x000164000c1e1100 */
[----:B0-----:R-:W-:Y:S01]  /*0300*/  IADD3 R2, P0, PT, R0, UR10, RZ ;  /* 0x0000000a00027c10 */ /* 0x001fe2000ff1e0ff */
[----:B--2---:R-:W-:-:S04]  /*0310*/  IMAD.IADD R11, R10, 0x1, R7 ;  /* 0x000000010a0b7824 */ /* 0x004fc800078e0207 */
[----:B---3--:R-:W-:-:S05]  /*0320*/  IMAD R11, R4, 0x2, R11 ;  /* 0x00000002040b7824 */ /* 0x008fca00078e020b */
[----:B------:R-:W-:Y:S01]  /*0330*/  IADD3 R11, PT, PT, RZ, -R11, RZ ;  /* 0x8000000bff0b7210 */ /* 0x000fe20007ffe0ff */
[----:B----4-:R-:W-:-:S03]  /*0340*/  IMAD R10, R9, 0x2, R10 ;  /* 0x00000002090a7824 */ /* 0x010fc600078e020a */
[----:B------:R-:W-:Y:S01]  /*0350*/  PRMT R4, R11, 0x7710, RZ ;  /* 0x000077100b047816 */ /* 0x000fe200000000ff */
[----:B-----5:R-:W-:-:S04]  /*0360*/  IMAD.IADD R10, R10, 0x1, R13 ;  /* 0x000000010a0a7824 */ /* 0x020fc800078e020d */
[----:B------:R-:W-:Y:S02]  /*0370*/  IMAD.IADD R13, R13, 0x1, R4 ;  /* 0x000000010d0d7824 */ /* 0x000fe400078e0204 */
[----:B------:R-:W-:Y:S02]  /*0380*/  IMAD.MOV R10, RZ, RZ, -R10 ;  /* 0x000000ffff0a7224 */ /* 0x000fe400078e0a0a */
[----:B------:R-:W-:Y:S01]  /*0390*/  IMAD R12, R12, 0x2, R7 ;  /* 0x000000020c0c7824 */ /* 0x000fe200078e0207 */
[----:B------:R-:W-:Y:S02]  /*03a0*/  LEA R13, R14, R13, 0x1 ;  /* 0x0000000d0e0d7211 */ /* 0x000fe400078e08ff */
[----:B------:R-:W-:-:S03]  /*03b0*/  PRMT R4, R10, 0x7710, RZ ;  /* 0x000077100a047816 */ /* 0x000fc600000000ff */
[----:B------:R-:W-:Y:S01]  /*03c0*/  IMAD.IADD R13, R13, 0x1, R15 ;  /* 0x000000010d0d7824 */ /* 0x000fe200078e020f */
[----:B------:R-:W-:-:S04]  /*03d0*/  IADD3 R12, PT, PT, R15, R12, R4 ;  /* 0x0000000c0f0c7210 */ /* 0x000fc80007ffe004 */
[----:B------:R-:W-:Y:S02]  /*03e0*/  PRMT R12, R12, 0x9910, RZ ;  /* 0x000099100c0c7816 */ /* 0x000fe400000000ff */
[----:B------:R-:W-:Y:S02]  /*03f0*/  PRMT R13, R13, 0x9910, RZ ;  /* 0x000099100d0d7816 */ /* 0x000fe400000000ff */
[----:B------:R-:W-:Y:S02]  /*0400*/  IABS R4, R12 ;  /* 0x0000000c00047213 */ /* 0x000fe40000000000 */
[----:B------:R-:W-:Y:S02]  /*0410*/  IABS R3, R13 ;  /* 0x0000000d00037213 */ /* 0x000fe40000000000 */
[----:B------:R-:W-:Y:S02]  /*0420*/  PRMT R4, R4, 0x7710, RZ ;  /* 0x0000771004047816 */ /* 0x000fe400000000ff */
[----:B------:R-:W-:-:S05]  /*0430*/  PRMT R3, R3, 0x7710, RZ ;  /* 0x0000771003037816 */ /* 0x000fca00000000ff */
[----:B------:R-:W-:Y:S02]  /*0440*/  IMAD.IADD R4, R4, 0x1, R3 ;  /* 0x0000000104047824 */ /* 0x000fe400078e0203 */
[----:B------:R-:W-:-:S03]  /*0450*/  IMAD.X R3, RZ, RZ, UR11, P0 ;  /* 0x0000000bff037e24 */ /* 0x000fc600080e06ff */
[----:B------:R-:W-:-:S05]  /*0460*/  VIMNMX.U16x2 R4, PT, PT, R4, 0xff00ff, PT ;  /* 0x00ff00ff04047848 */ /* 0x000fca0003fe0200 */
[----:B------:R-:W-:Y:S01]  /*0470*/  STG.E.U8 desc[UR4][R2.64], R4 ;  /* 0x0000000402007986 */ /* 0x000fe2000c101104 */
[----:B------:R-:W-:Y:S05]  /*0480*/  EXIT ;  /* 0x000000000000794d */ /* 0x000fea0003800000 */
.L_x_3:
[----:B------:R-:W-:-:S00]  /*0490*/  BRA `(.L_x_3) ;  /* 0xfffffffc00fc7947 */ /* 0x000fc0000383ffff */
[----:B------:R-:W-:-:S00]  /*04a0*/  NOP ;  /* 0x0000000000007918 */ /* 0x000fc00000000000 */
        /* <DEDUP_REMOVED lines=13> */
.L_x_4:


//--------------------- .nv.shared.reserved.0     --------------------------
	.section	.nv.shared.reserved.0,"aw",@nobits
	.weak		__nv_reservedSMEM_offset_0_alias
	.size		__nv_reservedSMEM_offset_0_alias, 0, 64
	.other		__nv_reservedSMEM_offset_0_alias,@"STO_CUDA_RESERVED_SHARED STV_DEFAULT"
__nv_reservedSMEM_offset_0_alias:
	.zero		0
	.zero		64


//--------------------- .nv.constant0._Z11SobelFilterPhS_ --------------------------
	.section	.nv.constant0._Z11SobelFilterPhS_,"a",@progbits
	.sectionflags	@""
	.align	4
.nv.constant0._Z11SobelFilterPhS_:
	.zero		912


//--------------------- SYMBOLS --------------------------

	.type		.nv.reservedSmem.offset0,@object
	.size		.nv.reservedSmem.offset0,0x4
